//
// Generated by NVIDIA NVVM Compiler
//
// Compiler Build ID: CL-36424714
// Cuda compilation tools, release 13.0, V13.0.88
// Based on NVVM 20.0.0
//

.version 9.0
.target sm_100
.address_size 64

	// .globl	_Z12addmm_kernelPfS_S_S_iii

.visible .entry _Z12addmm_kernelPfS_S_S_iii(
	.param .u64 .ptr .align 1 _Z12addmm_kernelPfS_S_S_iii_param_0,
	.param .u64 .ptr .align 1 _Z12addmm_kernelPfS_S_S_iii_param_1,
	.param .u64 .ptr .align 1 _Z12addmm_kernelPfS_S_S_iii_param_2,
	.param .u64 .ptr .align 1 _Z12addmm_kernelPfS_S_S_iii_param_3,
	.param .u32 _Z12addmm_kernelPfS_S_S_iii_param_4,
	.param .u32 _Z12addmm_kernelPfS_S_S_iii_param_5,
	.param .u32 _Z12addmm_kernelPfS_S_S_iii_param_6
)
{
	.reg .pred 	%p<16>;
	.reg .b32 	%r<56>;
	.reg .b32 	%f<71>;
	.reg .b64 	%rd<48>;

	ld.param.u64 	%rd7, [_Z12addmm_kernelPfS_S_S_iii_param_0];
	ld.param.u64 	%rd8, [_Z12addmm_kernelPfS_S_S_iii_param_1];
	ld.param.u64 	%rd9, [_Z12addmm_kernelPfS_S_S_iii_param_2];
	ld.param.u64 	%rd10, [_Z12addmm_kernelPfS_S_S_iii_param_3];
	ld.param.u32 	%r33, [_Z12addmm_kernelPfS_S_S_iii_param_4];
	ld.param.u32 	%r34, [_Z12addmm_kernelPfS_S_S_iii_param_5];
	ld.param.u32 	%r35, [_Z12addmm_kernelPfS_S_S_iii_param_6];
	cvta.to.global.u64 	%rd1, %rd8;
	cvta.to.global.u64 	%rd2, %rd7;
	cvta.to.global.u64 	%rd3, %rd10;
	cvta.to.global.u64 	%rd4, %rd9;
	mov.u32 	%r46, %tid.x;
	setp.ge.s32 	%p1, %r46, %r33;
	@%p1 bra 	$L__BB0_22;
	mov.u32 	%r2, %tid.y;
	setp.gt.s32 	%p2, %r35, 0;
	mov.u32 	%r3, %ntid.y;
	mov.u32 	%r4, %ntid.x;
	@%p2 bra 	$L__BB0_2;
	bra.uni 	$L__BB0_18;
$L__BB0_2:
	and.b32  	%r5, %r35, 7;
	and.b32  	%r6, %r35, 3;
	and.b32  	%r7, %r35, 2147483640;
	and.b32  	%r8, %r35, 1;
	neg.s32 	%r9, %r7;
	shl.b32 	%r10, %r34, 3;
	add.s64 	%rd5, %rd2, 16;
	mul.wide.s32 	%rd38, %r34, 4;
$L__BB0_3:
	setp.lt.s32 	%p6, %r2, %r34;
	@%p6 bra 	$L__BB0_5;
$L__BB0_4:
	add.s32 	%r46, %r46, %r4;
	setp.lt.s32 	%p15, %r46, %r33;
	@%p15 bra 	$L__BB0_3;
	bra.uni 	$L__BB0_22;
$L__BB0_5:
	mul.lo.s32 	%r13, %r46, %r35;
	mul.lo.s32 	%r14, %r46, %r34;
	mul.wide.s32 	%rd44, %r46, 4;
	add.s64 	%rd45, %rd4, %rd44;
	mov.u32 	%r47, %r2;
$L__BB0_6:
	setp.lt.u32 	%p7, %r35, 8;
	mov.f32 	%f70, 0f00000000;
	mov.b32 	%r52, 0;
	@%p7 bra 	$L__BB0_9;
	mov.f32 	%f70, 0f00000000;
	mov.u32 	%r48, %r13;
	mov.u32 	%r49, %r47;
	mov.u32 	%r50, %r9;
$L__BB0_8:
	.pragma "nounroll";
	mul.wide.s32 	%rd14, %r48, 4;
	add.s64 	%rd15, %rd5, %rd14;
	ld.global.f32 	%f18, [%rd15+-16];
	mul.wide.s32 	%rd16, %r49, 4;
	add.s64 	%rd17, %rd1, %rd16;
	ld.global.f32 	%f19, [%rd17];
	fma.rn.f32 	%f20, %f18, %f19, %f70;
	ld.global.f32 	%f21, [%rd15+-12];
	mul.wide.s32 	%rd18, %r34, 4;
	add.s64 	%rd19, %rd17, %rd18;
	ld.global.f32 	%f22, [%rd19];
	fma.rn.f32 	%f23, %f21, %f22, %f20;
	ld.global.f32 	%f24, [%rd15+-8];
	add.s64 	%rd20, %rd19, %rd18;
	ld.global.f32 	%f25, [%rd20];
	fma.rn.f32 	%f26, %f24, %f25, %f23;
	ld.global.f32 	%f27, [%rd15+-4];
	add.s64 	%rd21, %rd20, %rd18;
	ld.global.f32 	%f28, [%rd21];
	fma.rn.f32 	%f29, %f27, %f28, %f26;
	ld.global.f32 	%f30, [%rd15];
	add.s64 	%rd22, %rd21, %rd18;
	ld.global.f32 	%f31, [%rd22];
	fma.rn.f32 	%f32, %f30, %f31, %f29;
	ld.global.f32 	%f33, [%rd15+4];
	add.s64 	%rd23, %rd22, %rd18;
	ld.global.f32 	%f34, [%rd23];
	fma.rn.f32 	%f35, %f33, %f34, %f32;
	ld.global.f32 	%f36, [%rd15+8];
	add.s64 	%rd24, %rd23, %rd18;
	ld.global.f32 	%f37, [%rd24];
	fma.rn.f32 	%f38, %f36, %f37, %f35;
	ld.global.f32 	%f39, [%rd15+12];
	add.s64 	%rd25, %rd24, %rd18;
	ld.global.f32 	%f40, [%rd25];
	fma.rn.f32 	%f70, %f39, %f40, %f38;
	add.s32 	%r50, %r50, 8;
	add.s32 	%r49, %r49, %r10;
	add.s32 	%r48, %r48, 8;
	setp.ne.s32 	%p8, %r50, 0;
	mov.u32 	%r52, %r7;
	@%p8 bra 	$L__BB0_8;
$L__BB0_9:
	setp.eq.s32 	%p9, %r5, 0;
	@%p9 bra 	$L__BB0_17;
	add.s32 	%r38, %r5, -1;
	setp.lt.u32 	%p10, %r38, 3;
	@%p10 bra 	$L__BB0_12;
	add.s32 	%r39, %r52, %r13;
	mul.wide.s32 	%rd26, %r39, 4;
	add.s64 	%rd27, %rd2, %rd26;
	ld.global.f32 	%f42, [%rd27];
	mad.lo.s32 	%r40, %r52, %r34, %r47;
	mul.wide.s32 	%rd28, %r40, 4;
	add.s64 	%rd29, %rd1, %rd28;
	ld.global.f32 	%f43, [%rd29];
	fma.rn.f32 	%f44, %f42, %f43, %f70;
	ld.global.f32 	%f45, [%rd27+4];
	add.s64 	%rd31, %rd29, %rd38;
	ld.global.f32 	%f46, [%rd31];
	fma.rn.f32 	%f47, %f45, %f46, %f44;
	ld.global.f32 	%f48, [%rd27+8];
	add.s64 	%rd32, %rd31, %rd38;
	ld.global.f32 	%f49, [%rd32];
	fma.rn.f32 	%f50, %f48, %f49, %f47;
	ld.global.f32 	%f51, [%rd27+12];
	add.s64 	%rd33, %rd32, %rd38;
	ld.global.f32 	%f52, [%rd33];
	fma.rn.f32 	%f70, %f51, %f52, %f50;
	add.s32 	%r52, %r52, 4;
$L__BB0_12:
	setp.eq.s32 	%p11, %r6, 0;
	@%p11 bra 	$L__BB0_17;
	setp.eq.s32 	%p12, %r6, 1;
	@%p12 bra 	$L__BB0_15;
	add.s32 	%r41, %r52, %r13;
	mul.wide.s32 	%rd34, %r41, 4;
	add.s64 	%rd35, %rd2, %rd34;
	ld.global.f32 	%f54, [%rd35];
	mad.lo.s32 	%r42, %r52, %r34, %r47;
	mul.wide.s32 	%rd36, %r42, 4;
	add.s64 	%rd37, %rd1, %rd36;
	ld.global.f32 	%f55, [%rd37];
	fma.rn.f32 	%f56, %f54, %f55, %f70;
	ld.global.f32 	%f57, [%rd35+4];
	add.s64 	%rd39, %rd37, %rd38;
	ld.global.f32 	%f58, [%rd39];
	fma.rn.f32 	%f70, %f57, %f58, %f56;
	add.s32 	%r52, %r52, 2;
$L__BB0_15:
	setp.eq.s32 	%p13, %r8, 0;
	@%p13 bra 	$L__BB0_17;
	add.s32 	%r43, %r52, %r13;
	mul.wide.s32 	%rd40, %r43, 4;
	add.s64 	%rd41, %rd2, %rd40;
	ld.global.f32 	%f59, [%rd41];
	mad.lo.s32 	%r44, %r52, %r34, %r47;
	mul.wide.s32 	%rd42, %r44, 4;
	add.s64 	%rd43, %rd1, %rd42;
	ld.global.f32 	%f60, [%rd43];
	fma.rn.f32 	%f70, %f59, %f60, %f70;
$L__BB0_17:
	ld.global.f32 	%f61, [%rd45];
	add.f32 	%f62, %f70, %f61;
	add.s32 	%r45, %r47, %r14;
	mul.wide.s32 	%rd46, %r45, 4;
	add.s64 	%rd47, %rd3, %rd46;
	st.global.f32 	[%rd47], %f62;
	add.s32 	%r47, %r47, %r3;
	setp.lt.s32 	%p14, %r47, %r34;
	@%p14 bra 	$L__BB0_6;
	bra.uni 	$L__BB0_4;
$L__BB0_18:
	setp.ge.s32 	%p3, %r2, %r34;
	@%p3 bra 	$L__BB0_21;
	mul.wide.s32 	%rd11, %r46, 4;
	add.s64 	%rd6, %rd4, %rd11;
	mul.lo.s32 	%r29, %r46, %r34;
	mov.u32 	%r55, %r2;
$L__BB0_20:
	ld.global.f32 	%f13, [%rd6];
	add.f32 	%f14, %f13, 0f00000000;
	add.s32 	%r36, %r55, %r29;
	mul.wide.s32 	%rd12, %r36, 4;
	add.s64 	%rd13, %rd3, %rd12;
	st.global.f32 	[%rd13], %f14;
	add.s32 	%r55, %r55, %r3;
	setp.lt.s32 	%p4, %r55, %r34;
	@%p4 bra 	$L__BB0_20;
$L__BB0_21:
	add.s32 	%r46, %r46, %r4;
	setp.lt.s32 	%p5, %r46, %r33;
	@%p5 bra 	$L__BB0_18;
$L__BB0_22:
	ret;

}


// ===== COMPILED SASS (sm_100) =====

	.target	sm_100

	.elftype	@"ET_EXEC"


//--------------------- .note.nv.tkinfo           --------------------------
	.section	.note.nv.tkinfo,"",@"SHT_NOTE"
	.sectionflags	@"SHF_NOTE_NV_TKINFO"
	.tkinfo
        /*0018*/ 	.word	0x00000002
        /*0030*/ 	.string	""
        /*0030*/ 	.string	"ptxas"
        /*0030*/ 	.string	"Cuda compilation tools, release 13.0, V13.0.88"
        /*0030*/ 	.string	"Build cuda_13.0.r13.0/compiler.36424714_0"
        /*0030*/ 	.string	"-arch sm_100 -m 64 "



//--------------------- .note.nv.cuinfo           --------------------------
	.section	.note.nv.cuinfo,"",@"SHT_NOTE"
	.sectionflags	@"SHF_NOTE_NV_CUINFO"
        /*0018*/ 	.short	0x0002
        /*001a*/ 	.short	0x0064
        /*001c*/ 	.short	0x0082
	.zero		2


//--------------------- .nv.info                  --------------------------
	.section	.nv.info,"",@"SHT_CUDA_INFO"
	.align	4


	//----- nvinfo : EIATTR_REGCOUNT
	.align		4
        /*0000*/ 	.byte	0x04, 0x2f
        /*0002*/ 	.short	(.L_1 - .L_0)
	.align		4
.L_0:
        /*0004*/ 	.word	index@(_Z12addmm_kernelPfS_S_S_iii)
        /*0008*/ 	.word	0x00000020


	//----- nvinfo : EIATTR_FRAME_SIZE
	.align		4
.L_1:
        /*000c*/ 	.byte	0x04, 0x11
        /*000e*/ 	.short	(.L_3 - .L_2)
	.align		4
.L_2:
        /*0010*/ 	.word	index@(_Z12addmm_kernelPfS_S_S_iii)
        /*0014*/ 	.word	0x00000000


	//----- nvinfo : EIATTR_MIN_STACK_SIZE
	.align		4
.L_3:
        /*0018*/ 	.byte	0x04, 0x12
        /*001a*/ 	.short	(.L_5 - .L_4)
	.align		4
.L_4:
        /*001c*/ 	.word	index@(_Z12addmm_kernelPfS_S_S_iii)
        /*0020*/ 	.word	0x00000000
.L_5:


//--------------------- .nv.compat                --------------------------
	.section	.nv.compat,"",@"SHT_CUDA_COMPAT_INFO"
	.align	4
        /*0000*/ 	.byte	0x02, 0x09, 0x00, 0x00, 0x02, 0x02, 0x01, 0x00, 0x02, 0x05, 0x05, 0x00, 0x03, 0x07, 0x01, 0x01
        /*0010*/ 	.byte	0x02, 0x03, 0x00, 0x00, 0x02, 0x06, 0x01, 0x00, 0x04, 0x0b, 0x08, 0x00, 0x09, 0x00, 0x00, 0x00
        /*0020*/ 	.byte	0x00, 0x00, 0x00, 0x00


//--------------------- .nv.info._Z12addmm_kernelPfS_S_S_iii --------------------------
	.section	.nv.info._Z12addmm_kernelPfS_S_S_iii,"",@"SHT_CUDA_INFO"
	.sectionflags	@""
	.align	4


	//----- nvinfo : EIATTR_CUDA_API_VERSION
	.align		4
        /*0000*/ 	.byte	0x04, 0x37
        /*0002*/ 	.short	(.L_7 - .L_6)
.L_6:
        /*0004*/ 	.word	0x00000082


	//----- nvinfo : EIATTR_KPARAM_INFO
	.align		4
.L_7:
        /*0008*/ 	.byte	0x04, 0x17
        /*000a*/ 	.short	(.L_9 - .L_8)
.L_8:
        /*000c*/ 	.word	0x00000000
        /*0010*/ 	.short	0x0006
        /*0012*/ 	.short	0x0028
        /*0014*/ 	.byte	0x00, 0xf0, 0x11, 0x00


	//----- nvinfo : EIATTR_KPARAM_INFO
	.align		4
.L_9:
        /*0018*/ 	.byte	0x04, 0x17
        /*001a*/ 	.short	(.L_11 - .L_10)
.L_10:
        /*001c*/ 	.word	0x00000000
        /*0020*/ 	.short	0x0005
        /*0022*/ 	.short	0x0024
        /*0024*/ 	.byte	0x00, 0xf0, 0x11, 0x00


	//----- nvinfo : EIATTR_KPARAM_INFO
	.align		4
.L_11:
        /*0028*/ 	.byte	0x04, 0x17
        /*002a*/ 	.short	(.L_13 - .L_12)
.L_12:
        /*002c*/ 	.word	0x00000000
        /*0030*/ 	.short	0x0004
        /*0032*/ 	.short	0x0020
        /*0034*/ 	.byte	0x00, 0xf0, 0x11, 0x00


	//----- nvinfo : EIATTR_KPARAM_INFO
	.align		4
.L_13:
        /*0038*/ 	.byte	0x04, 0x17
        /*003a*/ 	.short	(.L_15 - .L_14)
.L_14:
        /*003c*/ 	.word	0x00000000
        /*0040*/ 	.short	0x0003
        /*0042*/ 	.short	0x0018
        /*0044*/ 	.byte	0x00, 0xf5, 0x21, 0x00


	//----- nvinfo : EIATTR_KPARAM_INFO
	.align		4
.L_15:
        /*0048*/ 	.byte	0x04, 0x17
        /*004a*/ 	.short	(.L_17 - .L_16)
.L_16:
        /*004c*/ 	.word	0x00000000
        /*0050*/ 	.short	0x0002
        /*0052*/ 	.short	0x0010
        /*0054*/ 	.byte	0x00, 0xf5, 0x21, 0x00


	//----- nvinfo : EIATTR_KPARAM_INFO
	.align		4
.L_17:
        /*0058*/ 	.byte	0x04, 0x17
        /*005a*/ 	.short	(.L_19 - .L_18)
.L_18:
        /*005c*/ 	.word	0x00000000
        /*0060*/ 	.short	0x0001
        /*0062*/ 	.short	0x0008
        /*0064*/ 	.byte	0x00, 0xf5, 0x21, 0x00


	//----- nvinfo : EIATTR_KPARAM_INFO
	.align		4
.L_19:
        /*0068*/ 	.byte	0x04, 0x17
        /*006a*/ 	.short	(.L_21 - .L_20)
.L_20:
        /*006c*/ 	.word	0x00000000
        /*0070*/ 	.short	0x0000
        /*0072*/ 	.short	0x0000
        /*0074*/ 	.byte	0x00, 0xf5, 0x21, 0x00


	//----- nvinfo : EIATTR_SPARSE_MMA_MASK
	.align		4
.L_21:
        /*0078*/ 	.byte	0x03, 0x50
        /*007a*/ 	.short	0x0000


	//----- nvinfo : EIATTR_MAXREG_COUNT
	.align		4
        /*007c*/ 	.byte	0x03, 0x1b
        /*007e*/ 	.short	0x00ff


	//----- nvinfo : EIATTR_MERCURY_ISA_VERSION
	.align		4
        /*0080*/ 	.byte	0x03, 0x5f
        /*0082*/ 	.short	0x0101


	//----- nvinfo : EIATTR_VRC_CTA_INIT_COUNT
	.align		4
        /*0084*/ 	.byte	0x02, 0x4a
	.zero		1
	.zero		1


	//----- nvinfo : EIATTR_EXIT_INSTR_OFFSETS
	.align		4
        /*0088*/ 	.byte	0x04, 0x1c
        /*008a*/ 	.short	(.L_23 - .L_22)


	//   ....[0]....
.L_22:
        /*008c*/ 	.word	0x00000040


	//   ....[1]....
        /*0090*/ 	.word	0x00000210


	//   ....[2]....
        /*0094*/ 	.word	0x00000ae0


	//----- nvinfo : EIATTR_CRS_STACK_SIZE
	.align		4
.L_23:
        /*0098*/ 	.byte	0x04, 0x1e
        /*009a*/ 	.short	(.L_25 - .L_24)
.L_24:
        /*009c*/ 	.word	0x00000000


	//----- nvinfo : EIATTR_CBANK_PARAM_SIZE
	.align		4
.L_25:
        /*00a0*/ 	.byte	0x03, 0x19
        /*00a2*/ 	.short	0x002c


	//----- nvinfo : EIATTR_PARAM_CBANK
	.align		4
        /*00a4*/ 	.byte	0x04, 0x0a
        /*00a6*/ 	.short	(.L_27 - .L_26)
	.align		4
.L_26:
        /*00a8*/ 	.word	index@(.nv.constant0._Z12addmm_kernelPfS_S_S_iii)
        /*00ac*/ 	.short	0x0380
        /*00ae*/ 	.short	0x002c


	//----- nvinfo : EIATTR_SW_WAR
	.align		4
.L_27:
        /*00b0*/ 	.byte	0x04, 0x36
        /*00b2*/ 	.short	(.L_29 - .L_28)
.L_28:
        /*00b4*/ 	.word	0x00000008
.L_29:


//--------------------- .nv.callgraph             --------------------------
	.section	.nv.callgraph,"",@"SHT_CUDA_CALLGRAPH"
	.align	4
	.sectionentsize	8
	.align		4
        /*0000*/ 	.word	0x00000000
	.align		4
        /*0004*/ 	.word	0xffffffff
	.align		4
        /*0008*/ 	.word	0x00000000
	.align		4
        /*000c*/ 	.word	0xfffffffe
	.align		4
        /*0010*/ 	.word	0x00000000
	.align		4
        /*0014*/ 	.word	0xfffffffd
	.align		4
        /*0018*/ 	.word	0x00000000
	.align		4
        /*001c*/ 	.word	0xfffffffc


//--------------------- .text._Z12addmm_kernelPfS_S_S_iii --------------------------
	.section	.text._Z12addmm_kernelPfS_S_S_iii,"ax",@progbits
	.align	128
        .global         _Z12addmm_kernelPfS_S_S_iii
        .type           _Z12addmm_kernelPfS_S_S_iii,@function
        .size           _Z12addmm_kernelPfS_S_S_iii,(.L_x_14 - _Z12addmm_kernelPfS_S_S_iii)
        .other          _Z12addmm_kernelPfS_S_S_iii,@"STO_CUDA_ENTRY STV_DEFAULT"
_Z12addmm_kernelPfS_S_S_iii:
.text._Z12addmm_kernelPfS_S_S_iii:
[----:B------:R-:W-:Y:S01]  /*0000*/  LDC R1, c[0x0][0x37c] ;  /* 0x0000df00ff017b82 */ /* 0x000fe20000000800 */
[----:B------:R-:W0:Y:S01]  /*0010*/  S2R R2, SR_TID.X ;  /* 0x0000000000027919 */ /* 0x000e220000002100 */
[----:B------:R-:W0:Y:S02]  /*0020*/  LDCU UR4, c[0x0][0x3a0] ;  /* 0x00007400ff0477ac */ /* 0x000e240008000800 */
[----:B0-----:R-:W-:-:S13]  /*0030*/  ISETP.GE.AND P0, PT, R2, UR4, PT ;  /* 0x0000000402007c0c */ /* 0x001fda000bf06270 */
[----:B------:R-:W-:Y:S05]  /*0040*/  @P0 EXIT ;  /* 0x000000000000094d */ /* 0x000fea0003800000 */
[----:B------:R-:W0:Y:S01]  /*0050*/  LDC R5, c[0x0][0x3a8] ;  /* 0x0000ea00ff057b82 */ /* 0x000e220000000800 */
[----:B------:R-:W1:Y:S01]  /*0060*/  S2R R0, SR_TID.Y ;  /* 0x0000000000007919 */ /* 0x000e620000002200 */
[----:B------:R-:W2:Y:S01]  /*0070*/  LDCU UR6, c[0x0][0x364] ;  /* 0x00006c80ff0677ac */ /* 0x000ea20008000800 */
[----:B------:R-:W3:Y:S01]  /*0080*/  LDCU.64 UR8, c[0x0][0x358] ;  /* 0x00006b00ff0877ac */ /* 0x000ee20008000a00 */
[----:B------:R-:W4:Y:S01]  /*0090*/  LDCU UR7, c[0x0][0x360] ;  /* 0x00006c00ff0777ac */ /* 0x000f220008000800 */
[----:B0-----:R-:W-:-:S13]  /*00a0*/  ISETP.GT.AND P0, PT, R5, RZ, PT ;  /* 0x000000ff0500720c */ /* 0x001fda0003f04270 */
[----:B-1234-:R-:W-:Y:S05]  /*00b0*/  @P0 BRA `(.L_x_0) ;  /* 0x0000000000580947 */ /* 0x01efea0003800000 */
.L_x_4:
[----:B0-----:R-:W0:Y:S01]  /*00c0*/  LDC R12, c[0x0][0x3a4] ;  /* 0x0000e900ff0c7b82 */ /* 0x001e220000000800 */
[----:B------:R-:W-:Y:S01]  /*00d0*/  BSSY.RECONVERGENT B0, `(.L_x_1) ;  /* 0x000000f000007945 */ /* 0x000fe20003800200 */
[----:B0-----:R-:W-:-:S13]  /*00e0*/  ISETP.GE.AND P0, PT, R0, R12, PT ;  /* 0x0000000c0000720c */ /* 0x001fda0003f06270 */
[----:B------:R-:W-:Y:S05]  /*00f0*/  @P0 BRA `(.L_x_2) ;  /* 0x0000000000300947 */ /* 0x000fea0003800000 */
[----:B------:R-:W0:Y:S01]  /*0100*/  LDC.64 R4, c[0x0][0x390] ;  /* 0x0000e400ff047b82 */ /* 0x000e220000000a00 */
[----:B------:R-:W-:-:S07]  /*0110*/  MOV R3, R0 ;  /* 0x0000000000037202 */ /* 0x000fce0000000f00 */
[----:B------:R-:W1:Y:S01]  /*0120*/  LDC.64 R6, c[0x0][0x398] ;  /* 0x0000e600ff067b82 */ /* 0x000e620000000a00 */
[----:B0-----:R-:W-:-:S07]  /*0130*/  IMAD.WIDE R8, R2, 0x4, R4 ;  /* 0x0000000402087825 */ /* 0x001fce00078e0204 */
.L_x_3:
[----:B------:R-:W2:Y:S01]  /*0140*/  LDG.E R10, desc[UR8][R8.64] ;  /* 0x00000008080a7981 */ /* 0x000ea2000c1e1900 */
[----:B0-----:R-:W-:Y:S01]  /*0150*/  IMAD R5, R2, R12, R3 ;  /* 0x0000000c02057224 */ /* 0x001fe200078e0203 */
[----:B------:R-:W-:-:S03]  /*0160*/  IADD3 R3, PT, PT, R3, UR6, RZ ;  /* 0x0000000603037c10 */ /* 0x000fc6000fffe0ff */
[----:B-1----:R-:W-:Y:S01]  /*0170*/  IMAD.WIDE R4, R5, 0x4, R6 ;  /* 0x0000000405047825 */ /* 0x002fe200078e0206 */
[----:B------:R-:W-:-:S03]  /*0180*/  ISETP.GE.AND P0, PT, R3, R12, PT ;  /* 0x0000000c0300720c */ /* 0x000fc60003f06270 */
[----:B--2---:R-:W-:-:S05]  /*0190*/  FADD R11, RZ, R10 ;  /* 0x0000000aff0b7221 */ /* 0x004fca0000000000 */
[----:B------:R0:W-:Y:S05]  /*01a0*/  STG.E desc[UR8][R4.64], R11 ;  /* 0x0000000b04007986 */ /* 0x0001ea000c101908 */
[----:B------:R-:W-:Y:S05]  /*01b0*/  @!P0 BRA `(.L_x_3) ;  /* 0xfffffffc00e08947 */ /* 0x000fea000383ffff */
.L_x_2:
[----:B------:R-:W-:Y:S05]  /*01c0*/  BSYNC.RECONVERGENT B0 ;  /* 0x0000000000007941 */ /* 0x000fea0003800200 */
.L_x_1:
[----:B------:R-:W1:Y:S01]  /*01d0*/  LDCU UR4, c[0x0][0x3a0] ;  /* 0x00007400ff0477ac */ /* 0x000e620008000800 */
[----:B------:R-:W-:-:S04]  /*01e0*/  IADD3 R2, PT, PT, R2, UR7, RZ ;  /* 0x0000000702027c10 */ /* 0x000fc8000fffe0ff */
[----:B-1----:R-:W-:-:S13]  /*01f0*/  ISETP.GE.AND P0, PT, R2, UR4, PT ;  /* 0x0000000402007c0c */ /* 0x002fda000bf06270 */
[----:B------:R-:W-:Y:S05]  /*0200*/  @!P0 BRA `(.L_x_4) ;  /* 0xfffffffc00ac8947 */ /* 0x000fea000383ffff */
[----:B------:R-:W-:Y:S05]  /*0210*/  EXIT ;  /* 0x000000000000794d */ /* 0x000fea0003800000 */
.L_x_0:
[----:B------:R-:W0:Y:S01]  /*0220*/  LDCU.64 UR4, c[0x0][0x380] ;  /* 0x00007000ff0477ac */ /* 0x000e220008000a00 */
[C---:B------:R-:W-:Y:S02]  /*0230*/  LOP3.LUT R3, R5.reuse, 0x7ffffff8, RZ, 0xc0, !PT ;  /* 0x7ffffff805037812 */ /* 0x040fe400078ec0ff */
[C---:B------:R-:W-:Y:S02]  /*0240*/  LOP3.LUT R4, R5.reuse, 0x7, RZ, 0xc0, !PT ;  /* 0x0000000705047812 */ /* 0x040fe400078ec0ff */
[----:B------:R-:W-:Y:S02]  /*0250*/  LOP3.LUT R5, R5, 0x3, RZ, 0xc0, !PT ;  /* 0x0000000305057812 */ /* 0x000fe400078ec0ff */
[----:B------:R-:W-:Y:S01]  /*0260*/  IADD3 R6, PT, PT, -R3, RZ, RZ ;  /* 0x000000ff03067210 */ /* 0x000fe20007ffe1ff */
[----:B0-----:R-:W-:-:S04]  /*0270*/  UIADD3 UR4, UP0, UPT, UR4, 0x10, URZ ;  /* 0x0000001004047890 */ /* 0x001fc8000ff1e0ff */
[----:B------:R-:W-:-:S12]  /*0280*/  UIADD3.X UR5, UPT, UPT, URZ, UR5, URZ, UP0, !UPT ;  /* 0x00000005ff057290 */ /* 0x000fd800087fe4ff */
.L_x_12:
[----:B0-----:R-:W0:Y:S01]  /*0290*/  LDCU UR10, c[0x0][0x3a4] ;  /* 0x00007480ff0a77ac */ /* 0x001e220008000800 */
[----:B------:R-:W-:Y:S01]  /*02a0*/  BSSY.RECONVERGENT B0, `(.L_x_5) ;  /* 0x000007f000007945 */ /* 0x000fe20003800200 */
[----:B0-----:R-:W-:-:S13]  /*02b0*/  ISETP.GE.AND P0, PT, R0, UR10, PT ;  /* 0x0000000a00007c0c */ /* 0x001fda000bf06270 */
[----:B------:R-:W-:Y:S05]  /*02c0*/  @P0 BRA `(.L_x_6) ;  /* 0x0000000400f00947 */ /* 0x000fea0003800000 */
[----:B------:R-:W0:Y:S01]  /*02d0*/  LDC.64 R12, c[0x0][0x390] ;  /* 0x0000e400ff0c7b82 */ /* 0x000e220000000a00 */
[----:B------:R-:W1:Y:S01]  /*02e0*/  LDCU UR10, c[0x0][0x3a8] ;  /* 0x00007500ff0a77ac */ /* 0x000e620008000800 */
[----:B------:R-:W-:Y:S01]  /*02f0*/  MOV R7, R0 ;  /* 0x0000000000077202 */ /* 0x000fe20000000f00 */
[C---:B-1----:R-:W-:Y:S02]  /*0300*/  IMAD R8, R2.reuse, UR10, RZ ;  /* 0x0000000a02087c24 */ /* 0x042fe4000f8e02ff */
[----:B0-----:R-:W-:-:S07]  /*0310*/  IMAD.WIDE R12, R2, 0x4, R12 ;  /* 0x00000004020c7825 */ /* 0x001fce00078e020c */
.L_x_11:
[----:B0-----:R-:W0:Y:S01]  /*0320*/  LDC R9, c[0x0][0x3a8] ;  /* 0x0000ea00ff097b82 */ /* 0x001e220000000800 */
[----:B------:R-:W-:Y:S01]  /*0330*/  HFMA2 R26, -RZ, RZ, 0, 0 ;  /* 0x00000000ff1a7431 */ /* 0x000fe200000001ff */
[----:B------:R-:W-:Y:S02]  /*0340*/  MOV R22, RZ ;  /* 0x000000ff00167202 */ /* 0x000fe40000000f00 */
[----:B0-----:R-:W-:-:S13]  /*0350*/  ISETP.GE.U32.AND P0, PT, R9, 0x8, PT ;  /* 0x000000080900780c */ /* 0x001fda0003f06070 */
[----:B------:R-:W-:Y:S05]  /*0360*/  @!P0 BRA `(.L_x_7) ;  /* 0x0000000000bc8947 */ /* 0x000fea0003800000 */
[----:B------:R-:W-:Y:S02]  /*0370*/  MOV R26, RZ ;  /* 0x000000ff001a7202 */ /* 0x000fe40000000f00 */
[----:B------:R-:W-:Y:S02]  /*0380*/  MOV R10, R8 ;  /* 0x00000008000a7202 */ /* 0x000fe40000000f00 */
[----:B------:R-:W-:Y:S02]  /*0390*/  MOV R24, R7 ;  /* 0x0000000700187202 */ /* 0x000fe40000000f00 */
[----:B------:R-:W-:-:S07]  /*03a0*/  MOV R11, R6 ;  /* 0x00000006000b7202 */ /* 0x000fce0000000f00 */
.L_x_8:
[----:B------:R-:W0:Y:S01]  /*03b0*/  LDC.64 R18, c[0x0][0x388] ;  /* 0x0000e200ff127b82 */ /* 0x000e220000000a00 */
[----:B------:R-:W-:Y:S02]  /*03c0*/  MOV R14, UR4 ;  /* 0x00000004000e7c02 */ /* 0x000fe40008000f00 */
[----:B------:R-:W-:-:S03]  /*03d0*/  MOV R15, UR5 ;  /* 0x00000005000f7c02 */ /* 0x000fc60008000f00 */
[----:B------:R-:W-:Y:S02]  /*03e0*/  IMAD.WIDE R14, R10, 0x4, R14 ;  /* 0x000000040a0e7825 */ /* 0x000fe400078e020e */
[----:B------:R-:W1:Y:S03]  /*03f0*/  LDC R25, c[0x0][0x3a4] ;  /* 0x0000e900ff197b82 */ /* 0x000e660000000800 */
[----:B------:R-:W2:Y:S04]  /*0400*/  LDG.E R23, desc[UR8][R14.64+-0x10] ;  /* 0xfffff0080e177981 */ /* 0x000ea8000c1e1900 */
[----:B------:R-:W3:Y:S01]  /*0410*/  LDG.E R27, desc[UR8][R14.64+-0xc] ;  /* 0xfffff4080e1b7981 */ /* 0x000ee2000c1e1900 */
[----:B0-----:R-:W-:-:S05]  /*0420*/  IMAD.WIDE R18, R24, 0x4, R18 ;  /* 0x0000000418127825 */ /* 0x001fca00078e0212 */
[----:B------:R-:W2:Y:S01]  /*0430*/  LDG.E R22, desc[UR8][R18.64] ;  /* 0x0000000812167981 */ /* 0x000ea2000c1e1900 */
[----:B-1----:R-:W-:-:S05]  /*0440*/  IMAD.WIDE R16, R25, 0x4, R18 ;  /* 0x0000000419107825 */ /* 0x002fca00078e0212 */
[----:B------:R-:W3:Y:S01]  /*0450*/  LDG.E R28, desc[UR8][R16.64] ;  /* 0x00000008101c7981 */ /* 0x000ee2000c1e1900 */
[----:B------:R-:W-:-:S03]  /*0460*/  IMAD.WIDE R20, R25, 0x4, R16 ;  /* 0x0000000419147825 */ /* 0x000fc600078e0210 */
[----:B------:R-:W4:Y:S04]  /*0470*/  LDG.E R16, desc[UR8][R14.64+-0x8] ;  /* 0xfffff8080e107981 */ /* 0x000f28000c1e1900 */
[----:B------:R-:W4:Y:S01]  /*0480*/  LDG.E R17, desc[UR8][R20.64] ;  /* 0x0000000814117981 */ /* 0x000f22000c1e1900 */
[----:B--2---:R-:W-:Y:S01]  /*0490*/  FFMA R18, R23, R22, R26 ;  /* 0x0000001617127223 */ /* 0x004fe2000000001a */
[----:B------:R-:W-:Y:S02]  /*04a0*/  IMAD.WIDE R22, R25, 0x4, R20 ;  /* 0x0000000419167825 */ /* 0x000fe400078e0214 */
[----:B------:R-:W2:Y:S04]  /*04b0*/  LDG.E R26, desc[UR8][R14.64+-0x4] ;  /* 0xfffffc080e1a7981 */ /* 0x000ea8000c1e1900 */
[----:B------:R0:W2:Y:S01]  /*04c0*/  LDG.E R29, desc[UR8][R22.64] ;  /* 0x00000008161d7981 */ /* 0x0000a2000c1e1900 */
[----:B---3--:R-:W-:Y:S01]  /*04d0*/  FFMA R27, R27, R28, R18 ;  /* 0x0000001c1b1b7223 */ /* 0x008fe20000000012 */
[----:B------:R-:W-:-:S02]  /*04e0*/  IMAD.WIDE R18, R25, 0x4, R22 ;  /* 0x0000000419127825 */ /* 0x000fc400078e0216 */
[----:B------:R-:W3:Y:S02]  /*04f0*/  LDG.E R28, desc[UR8][R14.64+0x4] ;  /* 0x000004080e1c7981 */ /* 0x000ee4000c1e1900 */
[----:B----4-:R-:W-:Y:S01]  /*0500*/  FFMA R27, R16, R17, R27 ;  /* 0x00000011101b7223 */ /* 0x010fe2000000001b */
[C---:B------:R-:W-:Y:S02]  /*0510*/  IMAD.WIDE R16, R25.reuse, 0x4, R18 ;  /* 0x0000000419107825 */ /* 0x040fe400078e0212 */
[----:B------:R-:W4:Y:S02]  /*0520*/  LDG.E R18, desc[UR8][R18.64] ;  /* 0x0000000812127981 */ /* 0x000f24000c1e1900 */
[C---:B------:R-:W-:Y:S02]  /*0530*/  IMAD.WIDE R20, R25.reuse, 0x4, R16 ;  /* 0x0000000419147825 */ /* 0x040fe400078e0210 */
[----:B------:R-:W3:Y:S02]  /*0540*/  LDG.E R17, desc[UR8][R16.64] ;  /* 0x0000000810117981 */ /* 0x000ee4000c1e1900 */
[----:B0-----:R-:W-:-:S02]  /*0550*/  IMAD.WIDE R22, R25, 0x4, R20 ;  /* 0x0000000419167825 */ /* 0x001fc400078e0214 */
[----:B------:R-:W5:Y:S04]  /*0560*/  LDG.E R19, desc[UR8][R14.64+0xc] ;  /* 0x00000c080e137981 */ /* 0x000f68000c1e1900 */
[----:B------:R-:W5:Y:S04]  /*0570*/  LDG.E R16, desc[UR8][R14.64+0x8] ;  /* 0x000008080e107981 */ /* 0x000f68000c1e1900 */
[----:B------:R-:W5:Y:S01]  /*0580*/  LDG.E R22, desc[UR8][R22.64] ;  /* 0x0000000816167981 */ /* 0x000f62000c1e1900 */
[----:B--2---:R-:W-:-:S03]  /*0590*/  FFMA R29, R26, R29, R27 ;  /* 0x0000001d1a1d7223 */ /* 0x004fc6000000001b */
[----:B------:R-:W4:Y:S04]  /*05a0*/  LDG.E R26, desc[UR8][R14.64] ;  /* 0x000000080e1a7981 */ /* 0x000f28000c1e1900 */
[----:B------:R-:W5:Y:S01]  /*05b0*/  LDG.E R27, desc[UR8][R20.64] ;  /* 0x00000008141b7981 */ /* 0x000f62000c1e1900 */
[----:B------:R-:W-:-:S04]  /*05c0*/  IADD3 R11, PT, PT, R11, 0x8, RZ ;  /* 0x000000080b0b7810 */ /* 0x000fc80007ffe0ff */
[----:B------:R-:W-:Y:S02]  /*05d0*/  ISETP.NE.AND P0, PT, R11, RZ, PT ;  /* 0x000000ff0b00720c */ /* 0x000fe40003f05270 */
[----:B------:R-:W-:Y:S02]  /*05e0*/  LEA R24, R25, R24, 0x3 ;  /* 0x0000001819187211 */ /* 0x000fe400078e18ff */
[----:B------:R-:W-:Y:S01]  /*05f0*/  IADD3 R10, PT, PT, R10, 0x8, RZ ;  /* 0x000000080a0a7810 */ /* 0x000fe20007ffe0ff */
[----:B----4-:R-:W-:-:S04]  /*0600*/  FFMA R29, R26, R18, R29 ;  /* 0x000000121a1d7223 */ /* 0x010fc8000000001d */
[----:B---3--:R-:W-:-:S04]  /*0610*/  FFMA R29, R28, R17, R29 ;  /* 0x000000111c1d7223 */ /* 0x008fc8000000001d */
[----:B-----5:R-:W-:-:S04]  /*0620*/  FFMA R16, R16, R27, R29 ;  /* 0x0000001b10107223 */ /* 0x020fc8000000001d */
[----:B------:R-:W-:Y:S01]  /*0630*/  FFMA R26, R19, R22, R16 ;  /* 0x00000016131a7223 */ /* 0x000fe20000000010 */
[----:B------:R-:W-:Y:S06]  /*0640*/  @P0 BRA `(.L_x_8) ;  /* 0xfffffffc00580947 */ /* 0x000fec000383ffff */
[----:B------:R-:W-:-:S07]  /*0650*/  MOV R22, R3 ;  /* 0x0000000300167202 */ /* 0x000fce0000000f00 */
.L_x_7:
[----:B------:R-:W-:-:S13]  /*0660*/  ISETP.NE.AND P0, PT, R4, RZ, PT ;  /* 0x000000ff0400720c */ /* 0x000fda0003f05270 */
[----:B------:R-:W-:Y:S05]  /*0670*/  @!P0 BRA `(.L_x_9) ;  /* 0x0000000000dc8947 */ /* 0x000fea0003800000 */
[----:B------:R-:W-:Y:S02]  /*0680*/  IADD3 R10, PT, PT, R4, -0x1, RZ ;  /* 0xffffffff040a7810 */ /* 0x000fe40007ffe0ff */
[----:B------:R-:W-:Y:S02]  /*0690*/  ISETP.NE.AND P1, PT, R5, RZ, PT ;  /* 0x000000ff0500720c */ /* 0x000fe40003f25270 */
[----:B------:R-:W-:-:S13]  /*06a0*/  ISETP.GE.U32.AND P0, PT, R10, 0x3, PT ;  /* 0x000000030a00780c */ /* 0x000fda0003f06070 */
[----:B------:R-:W-:Y:S05]  /*06b0*/  @!P0 BRA `(.L_x_10) ;  /* 0x00000000005c8947 */ /* 0x000fea0003800000 */
[----:B------:R-:W0:Y:S01]  /*06c0*/  LDC R21, c[0x0][0x3a4] ;  /* 0x0000e900ff157b82 */ /* 0x000e220000000800 */
[----:B------:R-:W-:-:S07]  /*06d0*/  IADD3 R11, PT, PT, R8, R22, RZ ;  /* 0x00000016080b7210 */ /* 0x000fce0007ffe0ff */
[----:B------:R-:W1:Y:S08]  /*06e0*/  LDC.64 R18, c[0x0][0x388] ;  /* 0x0000e200ff127b82 */ /* 0x000e700000000a00 */
[----:B------:R-:W2:Y:S01]  /*06f0*/  LDC.64 R16, c[0x0][0x380] ;  /* 0x0000e000ff107b82 */ /* 0x000ea20000000a00 */
[----:B0-----:R-:W-:-:S04]  /*0700*/  IMAD R15, R22, R21, R7 ;  /* 0x00000015160f7224 */ /* 0x001fc800078e0207 */
[----:B-1----:R-:W-:-:S04]  /*0710*/  IMAD.WIDE R18, R15, 0x4, R18 ;  /* 0x000000040f127825 */ /* 0x002fc800078e0212 */
[----:B--2---:R-:W-:-:S04]  /*0720*/  IMAD.WIDE R16, R11, 0x4, R16 ;  /* 0x000000040b107825 */ /* 0x004fc800078e0210 */
[C---:B------:R-:W-:Y:S01]  /*0730*/  IMAD.WIDE R10, R21.reuse, 0x4, R18 ;  /* 0x00000004150a7825 */ /* 0x040fe200078e0212 */
[----:B------:R-:W2:Y:S04]  /*0740*/  LDG.E R23, desc[UR8][R16.64] ;  /* 0x0000000810177981 */ /* 0x000ea8000c1e1900 */
[----:B------:R-:W2:Y:S01]  /*0750*/  LDG.E R18, desc[UR8][R18.64] ;  /* 0x0000000812127981 */ /* 0x000ea2000c1e1900 */
[----:B------:R-:W-:-:S03]  /*0760*/  IMAD.WIDE R14, R21, 0x4, R10 ;  /* 0x00000004150e7825 */ /* 0x000fc600078e020a */
[----:B------:R-:W3:Y:S04]  /*0770*/  LDG.E R10, desc[UR8][R10.64] ;  /* 0x000000080a0a7981 */ /* 0x000ee8000c1e1900 */
[----:B------:R-:W3:Y:S01]  /*0780*/  LDG.E R28, desc[UR8][R16.64+0x4] ;  /* 0x00000408101c7981 */ /* 0x000ee2000c1e1900 */
[----:B------:R-:W-:-:S03]  /*0790*/  IMAD.WIDE R20, R21, 0x4, R14 ;  /* 0x0000000415147825 */ /* 0x000fc600078e020e */
[----:B------:R-:W4:Y:S04]  /*07a0*/  LDG.E R24, desc[UR8][R14.64] ;  /* 0x000000080e187981 */ /* 0x000f28000c1e1900 */
[----:B------:R-:W4:Y:S04]  /*07b0*/  LDG.E R25, desc[UR8][R16.64+0x8] ;  /* 0x0000080810197981 */ /* 0x000f28000c1e1900 */
[----:B------:R-:W5:Y:S04]  /*07c0*/  LDG.E R27, desc[UR8][R16.64+0xc] ;  /* 0x00000c08101b7981 */ /* 0x000f68000c1e1900 */
[----:B------:R-:W5:Y:S01]  /*07d0*/  LDG.E R20, desc[UR8][R20.64] ;  /* 0x0000000814147981 */ /* 0x000f62000c1e1900 */
[----:B------:R-:W-:Y:S01]  /*07e0*/  IADD3 R22, PT, PT, R22, 0x4, RZ ;  /* 0x0000000416167810 */ /* 0x000fe20007ffe0ff */
[----:B--2---:R-:W-:-:S04]  /*07f0*/  FFMA R23, R23, R18, R26 ;  /* 0x0000001217177223 */ /* 0x004fc8000000001a */
[----:B---3--:R-:W-:-:S04]  /*0800*/  FFMA R23, R28, R10, R23 ;  /* 0x0000000a1c177223 */ /* 0x008fc80000000017 */
[----:B----4-:R-:W-:-:S04]  /*0810*/  FFMA R23, R25, R24, R23 ;  /* 0x0000001819177223 */ /* 0x010fc80000000017 */
[----:B-----5:R-:W-:-:S07]  /*0820*/  FFMA R26, R27, R20, R23 ;  /* 0x000000141b1a7223 */ /* 0x020fce0000000017 */
.L_x_10:
[----:B------:R-:W-:Y:S05]  /*0830*/  @!P1 BRA `(.L_x_9) ;  /* 0x00000000006c9947 */ /* 0x000fea0003800000 */
[----:B------:R-:W-:Y:S01]  /*0840*/  ISETP.NE.AND P0, PT, R5, 0x1, PT ;  /* 0x000000010500780c */ /* 0x000fe20003f05270 */
[----:B------:R-:W0:Y:S01]  /*0850*/  LDC.64 R16, c[0x0][0x388] ;  /* 0x0000e200ff107b82 */ /* 0x000e220000000a00 */
[----:B------:R-:W-:-:S07]  /*0860*/  LOP3.LUT P1, RZ, R9, 0x1, RZ, 0xc0, !PT ;  /* 0x0000000109ff7812 */ /* 0x000fce000782c0ff */
[----:B------:R-:W1:Y:S04]  /*0870*/  LDC.64 R18, c[0x0][0x380] ;  /* 0x0000e000ff127b82 */ /* 0x000e680000000a00 */
[----:B------:R-:W-:-:S04]  /*0880*/  @P0 IADD3 R9, PT, PT, R8, R22, RZ ;  /* 0x0000001608090210 */ /* 0x000fc80007ffe0ff */
[----:B------:R-:W2:Y:S08]  /*0890*/  @P0 LDC R21, c[0x0][0x3a4] ;  /* 0x0000e900ff150b82 */ /* 0x000eb00000000800 */
[----:B------:R-:W3:Y:S08]  /*08a0*/  @P1 LDC R23, c[0x0][0x3a4] ;  /* 0x0000e900ff171b82 */ /* 0x000ef00000000800 */
[----:B------:R-:W4:Y:S01]  /*08b0*/  LDC.64 R10, c[0x0][0x380] ;  /* 0x0000e000ff0a7b82 */ /* 0x000f220000000a00 */
[----:B-1----:R-:W-:-:S07]  /*08c0*/  @P0 IMAD.WIDE R18, R9, 0x4, R18 ;  /* 0x0000000409120825 */ /* 0x002fce00078e0212 */
[----:B------:R-:W1:Y:S01]  /*08d0*/  LDC.64 R14, c[0x0][0x388] ;  /* 0x0000e200ff0e7b82 */ /* 0x000e620000000a00 */
[C---:B--2---:R-:W-:Y:S01]  /*08e0*/  @P0 IMAD R25, R22.reuse, R21, R7 ;  /* 0x0000001516190224 */ /* 0x044fe200078e0207 */
[----:B------:R-:W-:-:S03]  /*08f0*/  @P0 IADD3 R22, PT, PT, R22, 0x2, RZ ;  /* 0x0000000216160810 */ /* 0x000fc60007ffe0ff */
[----:B0-----:R-:W-:Y:S01]  /*0900*/  @P0 IMAD.WIDE R16, R25, 0x4, R16 ;  /* 0x0000000419100825 */ /* 0x001fe200078e0210 */
[----:B------:R-:W-:-:S03]  /*0910*/  @P1 IADD3 R25, PT, PT, R8, R22, RZ ;  /* 0x0000001608191210 */ /* 0x000fc60007ffe0ff */
[----:B---3--:R-:W-:Y:S01]  /*0920*/  @P1 IMAD R27, R22, R23, R7 ;  /* 0x00000017161b1224 */ /* 0x008fe200078e0207 */
[----:B------:R-:W2:Y:S01]  /*0930*/  @P0 LDG.E R9, desc[UR8][R16.64] ;  /* 0x0000000810090981 */ /* 0x000ea2000c1e1900 */
[----:B------:R-:W-:-:S03]  /*0940*/  @P0 IMAD.WIDE R20, R21, 0x4, R16 ;  /* 0x0000000415140825 */ /* 0x000fc600078e0210 */
[----:B------:R-:W2:Y:S01]  /*0950*/  @P0 LDG.E R23, desc[UR8][R18.64] ;  /* 0x0000000812170981 */ /* 0x000ea2000c1e1900 */
[----:B----4-:R-:W-:-:S03]  /*0960*/  @P1 IMAD.WIDE R10, R25, 0x4, R10 ;  /* 0x00000004190a1825 */ /* 0x010fc600078e020a */
[----:B------:R-:W3:Y:S04]  /*0970*/  @P0 LDG.E R22, desc[UR8][R18.64+0x4] ;  /* 0x0000040812160981 */ /* 0x000ee8000c1e1900 */
[----:B------:R-:W3:Y:S01]  /*0980*/  @P0 LDG.E R20, desc[UR8][R20.64] ;  /* 0x0000000814140981 */ /* 0x000ee2000c1e1900 */
[----:B-1----:R-:W-:-:S03]  /*0990*/  @P1 IMAD.WIDE R14, R27, 0x4, R14 ;  /* 0x000000041b0e1825 */ /* 0x002fc600078e020e */
[----:B------:R-:W4:Y:S04]  /*09a0*/  @P1 LDG.E R11, desc[UR8][R10.64] ;  /* 0x000000080a0b1981 */ /* 0x000f28000c1e1900 */
[----:B------:R-:W4:Y:S01]  /*09b0*/  @P1 LDG.E R14, desc[UR8][R14.64] ;  /* 0x000000080e0e1981 */ /* 0x000f22000c1e1900 */
[----:B--2---:R-:W-:-:S04]  /*09c0*/  @P0 FFMA R9, R23, R9, R26 ;  /* 0x0000000917090223 */ /* 0x004fc8000000001a */
[----:B---3--:R-:W-:-:S04]  /*09d0*/  @P0 FFMA R26, R22, R20, R9 ;  /* 0x00000014161a0223 */ /* 0x008fc80000000009 */
[----:B----4-:R-:W-:-:S07]  /*09e0*/  @P1 FFMA R26, R11, R14, R26 ;  /* 0x0000000e0b1a1223 */ /* 0x010fce000000001a */
.L_x_9:
[----:B------:R-:W2:Y:S01]  /*09f0*/  LDG.E R9, desc[UR8][R12.64] ;  /* 0x000000080c097981 */ /* 0x000ea2000c1e1900 */
[----:B------:R-:W0:Y:S01]  /*0a00*/  LDC.64 R10, c[0x0][0x398] ;  /* 0x0000e600ff0a7b82 */ /* 0x000e220000000a00 */
[----:B------:R-:W1:Y:S02]  /*0a10*/  LDCU UR10, c[0x0][0x3a4] ;  /* 0x00007480ff0a77ac */ /* 0x000e640008000800 */
[----:B-1----:R-:W-:Y:S01]  /*0a20*/  IMAD R15, R2, UR10, R7 ;  /* 0x0000000a020f7c24 */ /* 0x002fe2000f8e0207 */
[----:B------:R-:W-:-:S03]  /*0a30*/  IADD3 R7, PT, PT, R7, UR6, RZ ;  /* 0x0000000607077c10 */ /* 0x000fc6000fffe0ff */
[----:B0-----:R-:W-:Y:S01]  /*0a40*/  IMAD.WIDE R10, R15, 0x4, R10 ;  /* 0x000000040f0a7825 */ /* 0x001fe200078e020a */
[----:B------:R-:W-:-:S03]  /*0a50*/  ISETP.GE.AND P0, PT, R7, UR10, PT ;  /* 0x0000000a07007c0c */ /* 0x000fc6000bf06270 */
[----:B--2---:R-:W-:-:S05]  /*0a60*/  FADD R9, R9, R26 ;  /* 0x0000001a09097221 */ /* 0x004fca0000000000 */
[----:B------:R0:W-:Y:S05]  /*0a70*/  STG.E desc[UR8][R10.64], R9 ;  /* 0x000000090a007986 */ /* 0x0001ea000c101908 */
[----:B------:R-:W-:Y:S05]  /*0a80*/  @!P0 BRA `(.L_x_11) ;  /* 0xfffffff800248947 */ /* 0x000fea000383ffff */
.L_x_6:
[----:B------:R-:W-:Y:S05]  /*0a90*/  BSYNC.RECONVERGENT B0 ;  /* 0x0000000000007941 */ /* 0x000fea0003800200 */
.L_x_5:
[----:B------:R-:W1:Y:S01]  /*0aa0*/  LDCU UR10, c[0x0][0x3a0] ;  /* 0x00007400ff0a77ac */ /* 0x000e620008000800 */
[----:B------:R-:W-:-:S04]  /*0ab0*/  IADD3 R2, PT, PT, R2, UR7, RZ ;  /* 0x0000000702027c10 */ /* 0x000fc8000fffe0ff */
[----:B-1----:R-:W-:-:S13]  /*0ac0*/  ISETP.GE.AND P0, PT, R2, UR10, PT ;  /* 0x0000000a02007c0c */ /* 0x002fda000bf06270 */
[----:B------:R-:W-:Y:S05]  /*0ad0*/  @!P0 BRA `(.L_x_12) ;  /* 0xfffffff400ec8947 */ /* 0x000fea000383ffff */
[----:B------:R-:W-:Y:S05]  /*0ae0*/  EXIT ;  /* 0x000000000000794d */ /* 0x000fea0003800000 */
.L_x_13:
[----:B------:R-:W-:-:S00]  /*0af0*/  BRA `(.L_x_13) ;  /* 0xfffffffc00fc7947 */ /* 0x000fc0000383ffff */
[----:B------:R-:W-:-:S00]  /*0b00*/  NOP ;  /* 0x0000000000007918 */ /* 0x000fc00000000000 */
[----:B------:R-:W-:-:S00]  /*0b10*/  NOP ;  /* 0x0000000000007918 */ /* 0x000fc00000000000 */
[----:B------:R-:W-:-:S00]  /*0b20*/  NOP ;  /* 0x0000000000007918 */ /* 0x000fc00000000000 */
[----:B------:R-:W-:-:S00]  /*0b30*/  NOP ;  /* 0x0000000000007918 */ /* 0x000fc00000000000 */
[----:B------:R-:W-:-:S00]  /*0b40*/  NOP ;  /* 0x0000000000007918 */ /* 0x000fc00000000000 */
[----:B------:R-:W-:-:S00]  /*0b50*/  NOP ;  /* 0x0000000000007918 */ /* 0x000fc00000000000 */
[----:B------:R-:W-:-:S00]  /*0b60*/  NOP ;  /* 0x0000000000007918 */ /* 0x000fc00000000000 */
[----:B------:R-:W-:-:S00]  /*0b70*/  NOP ;  /* 0x0000000000007918 */ /* 0x000fc00000000000 */
.L_x_14:


//--------------------- .nv.shared.reserved.0     --------------------------
	.section	.nv.shared.reserved.0,"aw",@nobits
	.weak		__nv_reservedSMEM_offset_0_alias
	.size		__nv_reservedSMEM_offset_0_alias, 0, 64
	.other		__nv_reservedSMEM_offset_0_alias,@"STO_CUDA_RESERVED_SHARED STV_DEFAULT"
__nv_reservedSMEM_offset_0_alias:
	.zero		0
	.zero		64


//--------------------- .nv.constant0._Z12addmm_kernelPfS_S_S_iii --------------------------
	.section	.nv.constant0._Z12addmm_kernelPfS_S_S_iii,"a",@progbits
	.sectionflags	@""
	.align	4
.nv.constant0._Z12addmm_kernelPfS_S_S_iii:
	.zero		940


//--------------------- SYMBOLS --------------------------

	.type		.nv.reservedSmem.offset0,@object
	.size		.nv.reservedSmem.offset0,0x4
